//
// Generated by NVIDIA NVVM Compiler
//
// Compiler Build ID: CL-36424714
// Cuda compilation tools, release 13.0, V13.0.88
// Based on NVVM 20.0.0
//

.version 9.0
.target sm_100
.address_size 64

	// .globl	kernel
// _ZZ6kernelE5psums has been demoted

.visible .entry kernel(
	.param .u64 .ptr .align 1 kernel_param_0,
	.param .u64 .ptr .align 1 kernel_param_1,
	.param .u32 kernel_param_2,
	.param .u32 kernel_param_3
)
{
	.reg .pred 	%p<17>;
	.reg .b32 	%r<39>;
	.reg .b32 	%f<33>;
	.reg .b64 	%rd<9>;
	// demoted variable
	.shared .align 4 .b8 _ZZ6kernelE5psums[128];
	ld.param.u64 	%rd2, [kernel_param_0];
	ld.param.u64 	%rd3, [kernel_param_1];
	ld.param.u32 	%r8, [kernel_param_3];
	mov.u32 	%r1, %ctaid.x;
	mov.u32 	%r2, %tid.x;
	setp.ge.s32 	%p1, %r2, %r8;
	mov.f32 	%f31, 0f00000000;
	@%p1 bra 	$L__BB0_3;
	mul.lo.s32 	%r3, %r8, %r1;
	mov.u32 	%r4, %ntid.x;
	cvta.to.global.u64 	%rd1, %rd2;
	mov.f32 	%f31, 0f00000000;
	mov.u32 	%r38, %r2;
$L__BB0_2:
	add.s32 	%r9, %r38, %r3;
	mul.wide.s32 	%rd4, %r9, 4;
	add.s64 	%rd5, %rd1, %rd4;
	ld.global.f32 	%f10, [%rd5];
	add.f32 	%f31, %f31, %f10;
	add.s32 	%r38, %r38, %r4;
	setp.lt.s32 	%p2, %r38, %r8;
	@%p2 bra 	$L__BB0_2;
$L__BB0_3:
	and.b32  	%r7, %r2, 31;
	mov.b32 	%r10, %f31;
	shfl.sync.down.b32	%r11|%p3, %r10, 16, 31, -1;
	mov.b32 	%f11, %r11;
	add.f32 	%f12, %f31, %f11;
	mov.b32 	%r12, %f12;
	shfl.sync.down.b32	%r13|%p4, %r12, 8, 31, -1;
	mov.b32 	%f13, %r13;
	add.f32 	%f14, %f12, %f13;
	mov.b32 	%r14, %f14;
	shfl.sync.down.b32	%r15|%p5, %r14, 4, 31, -1;
	mov.b32 	%f15, %r15;
	add.f32 	%f16, %f14, %f15;
	mov.b32 	%r16, %f16;
	shfl.sync.down.b32	%r17|%p6, %r16, 2, 31, -1;
	mov.b32 	%f17, %r17;
	add.f32 	%f18, %f16, %f17;
	mov.b32 	%r18, %f18;
	shfl.sync.down.b32	%r19|%p7, %r18, 1, 31, -1;
	mov.b32 	%f19, %r19;
	add.f32 	%f4, %f18, %f19;
	setp.ne.s32 	%p8, %r7, 0;
	@%p8 bra 	$L__BB0_5;
	shr.u32 	%r20, %r2, 3;
	mov.u32 	%r21, _ZZ6kernelE5psums;
	add.s32 	%r22, %r21, %r20;
	st.shared.f32 	[%r22], %f4;
$L__BB0_5:
	bar.sync 	0;
	setp.gt.u32 	%p9, %r2, 31;
	@%p9 bra 	$L__BB0_10;
	mov.u32 	%r23, %ntid.x;
	shr.u32 	%r24, %r23, 5;
	setp.ge.u32 	%p10, %r7, %r24;
	mov.f32 	%f32, 0f00000000;
	@%p10 bra 	$L__BB0_8;
	shl.b32 	%r25, %r7, 2;
	mov.u32 	%r26, _ZZ6kernelE5psums;
	add.s32 	%r27, %r26, %r25;
	ld.shared.f32 	%f32, [%r27];
$L__BB0_8:
	setp.ne.s32 	%p11, %r7, 0;
	mov.b32 	%r28, %f32;
	shfl.sync.down.b32	%r29|%p12, %r28, 16, 31, -1;
	mov.b32 	%f21, %r29;
	add.f32 	%f22, %f32, %f21;
	mov.b32 	%r30, %f22;
	shfl.sync.down.b32	%r31|%p13, %r30, 8, 31, -1;
	mov.b32 	%f23, %r31;
	add.f32 	%f24, %f22, %f23;
	mov.b32 	%r32, %f24;
	shfl.sync.down.b32	%r33|%p14, %r32, 4, 31, -1;
	mov.b32 	%f25, %r33;
	add.f32 	%f26, %f24, %f25;
	mov.b32 	%r34, %f26;
	shfl.sync.down.b32	%r35|%p15, %r34, 2, 31, -1;
	mov.b32 	%f27, %r35;
	add.f32 	%f28, %f26, %f27;
	mov.b32 	%r36, %f28;
	shfl.sync.down.b32	%r37|%p16, %r36, 1, 31, -1;
	mov.b32 	%f29, %r37;
	add.f32 	%f7, %f28, %f29;
	@%p11 bra 	$L__BB0_10;
	cvta.to.global.u64 	%rd6, %rd3;
	mul.wide.u32 	%rd7, %r1, 4;
	add.s64 	%rd8, %rd6, %rd7;
	st.global.f32 	[%rd8], %f7;
$L__BB0_10:
	ret;

}


// ===== COMPILED SASS (sm_100) =====

	.target	sm_100

	.elftype	@"ET_EXEC"


//--------------------- .note.nv.tkinfo           --------------------------
	.section	.note.nv.tkinfo,"",@"SHT_NOTE"
	.sectionflags	@"SHF_NOTE_NV_TKINFO"
	.tkinfo
        /*0018*/ 	.word	0x00000002
        /*0030*/ 	.string	""
        /*0030*/ 	.string	"ptxas"
        /*0030*/ 	.string	"Cuda compilation tools, release 13.0, V13.0.88"
        /*0030*/ 	.string	"Build cuda_13.0.r13.0/compiler.36424714_0"
        /*0030*/ 	.string	"-arch sm_100 -m 64 "



//--------------------- .note.nv.cuinfo           --------------------------
	.section	.note.nv.cuinfo,"",@"SHT_NOTE"
	.sectionflags	@"SHF_NOTE_NV_CUINFO"
        /*0018*/ 	.short	0x0002
        /*001a*/ 	.short	0x0064
        /*001c*/ 	.short	0x0082
	.zero		2


//--------------------- .nv.info                  --------------------------
	.section	.nv.info,"",@"SHT_CUDA_INFO"
	.align	4


	//----- nvinfo : EIATTR_REGCOUNT
	.align		4
        /*0000*/ 	.byte	0x04, 0x2f
        /*0002*/ 	.short	(.L_1 - .L_0)
	.align		4
.L_0:
        /*0004*/ 	.word	index@(kernel)
        /*0008*/ 	.word	0x0000000e


	//----- nvinfo : EIATTR_FRAME_SIZE
	.align		4
.L_1:
        /*000c*/ 	.byte	0x04, 0x11
        /*000e*/ 	.short	(.L_3 - .L_2)
	.align		4
.L_2:
        /*0010*/ 	.word	index@(kernel)
        /*0014*/ 	.word	0x00000000


	//----- nvinfo : EIATTR_MIN_STACK_SIZE
	.align		4
.L_3:
        /*0018*/ 	.byte	0x04, 0x12
        /*001a*/ 	.short	(.L_5 - .L_4)
	.align		4
.L_4:
        /*001c*/ 	.word	index@(kernel)
        /*0020*/ 	.word	0x00000000
.L_5:


//--------------------- .nv.compat                --------------------------
	.section	.nv.compat,"",@"SHT_CUDA_COMPAT_INFO"
	.align	4
        /*0000*/ 	.byte	0x02, 0x09, 0x00, 0x00, 0x02, 0x02, 0x01, 0x00, 0x02, 0x05, 0x05, 0x00, 0x03, 0x07, 0x01, 0x01
        /*0010*/ 	.byte	0x02, 0x03, 0x00, 0x00, 0x02, 0x06, 0x01, 0x00, 0x04, 0x0b, 0x08, 0x00, 0x09, 0x00, 0x00, 0x00
        /*0020*/ 	.byte	0x00, 0x00, 0x00, 0x00


//--------------------- .nv.info.kernel           --------------------------
	.section	.nv.info.kernel,"",@"SHT_CUDA_INFO"
	.sectionflags	@""
	.align	4


	//----- nvinfo : EIATTR_CUDA_API_VERSION
	.align		4
        /*0000*/ 	.byte	0x04, 0x37
        /*0002*/ 	.short	(.L_7 - .L_6)
.L_6:
        /*0004*/ 	.word	0x00000082


	//----- nvinfo : EIATTR_KPARAM_INFO
	.align		4
.L_7:
        /*0008*/ 	.byte	0x04, 0x17
        /*000a*/ 	.short	(.L_9 - .L_8)
.L_8:
        /*000c*/ 	.word	0x00000000
        /*0010*/ 	.short	0x0003
        /*0012*/ 	.short	0x0014
        /*0014*/ 	.byte	0x00, 0xf0, 0x11, 0x00


	//----- nvinfo : EIATTR_KPARAM_INFO
	.align		4
.L_9:
        /*0018*/ 	.byte	0x04, 0x17
        /*001a*/ 	.short	(.L_11 - .L_10)
.L_10:
        /*001c*/ 	.word	0x00000000
        /*0020*/ 	.short	0x0002
        /*0022*/ 	.short	0x0010
        /*0024*/ 	.byte	0x00, 0xf0, 0x11, 0x00


	//----- nvinfo : EIATTR_KPARAM_INFO
	.align		4
.L_11:
        /*0028*/ 	.byte	0x04, 0x17
        /*002a*/ 	.short	(.L_13 - .L_12)
.L_12:
        /*002c*/ 	.word	0x00000000
        /*0030*/ 	.short	0x0001
        /*0032*/ 	.short	0x0008
        /*0034*/ 	.byte	0x00, 0xf5, 0x21, 0x00


	//----- nvinfo : EIATTR_KPARAM_INFO
	.align		4
.L_13:
        /*0038*/ 	.byte	0x04, 0x17
        /*003a*/ 	.short	(.L_15 - .L_14)
.L_14:
        /*003c*/ 	.word	0x00000000
        /*0040*/ 	.short	0x0000
        /*0042*/ 	.short	0x0000
        /*0044*/ 	.byte	0x00, 0xf5, 0x21, 0x00


	//----- nvinfo : EIATTR_SPARSE_MMA_MASK
	.align		4
.L_15:
        /*0048*/ 	.byte	0x03, 0x50
        /*004a*/ 	.short	0x0000


	//----- nvinfo : EIATTR_MAXREG_COUNT
	.align		4
        /*004c*/ 	.byte	0x03, 0x1b
        /*004e*/ 	.short	0x00ff


	//----- nvinfo : EIATTR_NUM_BARRIERS
	.align		4
        /*0050*/ 	.byte	0x02, 0x4c
        /*0052*/ 	.byte	0x01
	.zero		1


	//----- nvinfo : EIATTR_MERCURY_ISA_VERSION
	.align		4
        /*0054*/ 	.byte	0x03, 0x5f
        /*0056*/ 	.short	0x0101


	//----- nvinfo : EIATTR_COOP_GROUP_MASK_REGIDS
	.align		4
        /*0058*/ 	.byte	0x04, 0x29
        /*005a*/ 	.short	(.L_17 - .L_16)


	//   ....[0]....
.L_16:
        /*005c*/ 	.word	0xffffffff


	//   ....[1]....
        /*0060*/ 	.word	0xffffffff


	//   ....[2]....
        /*0064*/ 	.word	0xffffffff


	//   ....[3]....
        /*0068*/ 	.word	0xffffffff


	//   ....[4]....
        /*006c*/ 	.word	0xffffffff


	//   ....[5]....
        /*0070*/ 	.word	0xffffffff


	//   ....[6]....
        /*0074*/ 	.word	0xffffffff


	//   ....[7]....
        /*0078*/ 	.word	0xffffffff


	//   ....[8]....
        /*007c*/ 	.word	0xffffffff


	//   ....[9]....
        /*0080*/ 	.word	0xffffffff


	//----- nvinfo : EIATTR_COOP_GROUP_INSTR_OFFSETS
	.align		4
.L_17:
        /*0084*/ 	.byte	0x04, 0x28
        /*0086*/ 	.short	(.L_19 - .L_18)


	//   ....[0]....
.L_18:
        /*0088*/ 	.word	0x00000150


	//   ....[1]....
        /*008c*/ 	.word	0x00000180


	//   ....[2]....
        /*0090*/ 	.word	0x000001b0


	//   ....[3]....
        /*0094*/ 	.word	0x000001f0


	//   ....[4]....
        /*0098*/ 	.word	0x00000230


	//   ....[5]....
        /*009c*/ 	.word	0x00000320


	//   ....[6]....
        /*00a0*/ 	.word	0x00000340


	//   ....[7]....
        /*00a4*/ 	.word	0x00000360


	//   ....[8]....
        /*00a8*/ 	.word	0x00000380


	//   ....[9]....
        /*00ac*/ 	.word	0x000003a0


	//----- nvinfo : EIATTR_VRC_CTA_INIT_COUNT
	.align		4
.L_19:
        /*00b0*/ 	.byte	0x02, 0x4a
	.zero		1
	.zero		1


	//----- nvinfo : EIATTR_EXIT_INSTR_OFFSETS
	.align		4
        /*00b4*/ 	.byte	0x04, 0x1c
        /*00b6*/ 	.short	(.L_21 - .L_20)


	//   ....[0]....
.L_20:
        /*00b8*/ 	.word	0x00000270


	//   ....[1]....
        /*00bc*/ 	.word	0x000003b0


	//   ....[2]....
        /*00c0*/ 	.word	0x00000400


	//----- nvinfo : EIATTR_CRS_STACK_SIZE
	.align		4
.L_21:
        /*00c4*/ 	.byte	0x04, 0x1e
        /*00c6*/ 	.short	(.L_23 - .L_22)
.L_22:
        /*00c8*/ 	.word	0x00000000


	//----- nvinfo : EIATTR_CBANK_PARAM_SIZE
	.align		4
.L_23:
        /*00cc*/ 	.byte	0x03, 0x19
        /*00ce*/ 	.short	0x0018


	//----- nvinfo : EIATTR_PARAM_CBANK
	.align		4
        /*00d0*/ 	.byte	0x04, 0x0a
        /*00d2*/ 	.short	(.L_25 - .L_24)
	.align		4
.L_24:
        /*00d4*/ 	.word	index@(.nv.constant0.kernel)
        /*00d8*/ 	.short	0x0380
        /*00da*/ 	.short	0x0018


	//----- nvinfo : EIATTR_SW_WAR
	.align		4
.L_25:
        /*00dc*/ 	.byte	0x04, 0x36
        /*00de*/ 	.short	(.L_27 - .L_26)
.L_26:
        /*00e0*/ 	.word	0x00000008
.L_27:


//--------------------- .nv.callgraph             --------------------------
	.section	.nv.callgraph,"",@"SHT_CUDA_CALLGRAPH"
	.align	4
	.sectionentsize	8
	.align		4
        /*0000*/ 	.word	0x00000000
	.align		4
        /*0004*/ 	.word	0xffffffff
	.align		4
        /*0008*/ 	.word	0x00000000
	.align		4
        /*000c*/ 	.word	0xfffffffe
	.align		4
        /*0010*/ 	.word	0x00000000
	.align		4
        /*0014*/ 	.word	0xfffffffd
	.align		4
        /*0018*/ 	.word	0x00000000
	.align		4
        /*001c*/ 	.word	0xfffffffc


//--------------------- .text.kernel              --------------------------
	.section	.text.kernel,"ax",@progbits
	.align	128
        .global         kernel
        .type           kernel,@function
        .size           kernel,(.L_x_4 - kernel)
        .other          kernel,@"STO_CUDA_ENTRY STV_DEFAULT"
kernel:
.text.kernel:
[----:B------:R-:W-:Y:S01]  /*0000*/  LDC R1, c[0x0][0x37c] ;  /* 0x0000df00ff017b82 */ /* 0x000fe20000000800 */
[----:B------:R-:W0:Y:S01]  /*0010*/  S2R R11, SR_TID.X ;  /* 0x00000000000b7919 */ /* 0x000e220000002100 */
[----:B------:R-:W0:Y:S01]  /*0020*/  LDCU UR4, c[0x0][0x394] ;  /* 0x00007280ff0477ac */ /* 0x000e220008000800 */
[----:B------:R-:W-:Y:S01]  /*0030*/  BSSY.RECONVERGENT B0, `(.L_x_0) ;  /* 0x0000011000007945 */ /* 0x000fe20003800200 */
[----:B------:R-:W-:Y:S01]  /*0040*/  HFMA2 R6, -RZ, RZ, 0, 0 ;  /* 0x00000000ff067431 */ /* 0x000fe200000001ff */
[----:B------:R-:W1:Y:S01]  /*0050*/  S2R R0, SR_CTAID.X ;  /* 0x0000000000007919 */ /* 0x000e620000002500 */
[----:B------:R-:W2:Y:S01]  /*0060*/  LDCU.64 UR6, c[0x0][0x358] ;  /* 0x00006b00ff0677ac */ /* 0x000ea20008000a00 */
[----:B0-----:R-:W-:-:S13]  /*0070*/  ISETP.GE.AND P0, PT, R11, UR4, PT ;  /* 0x000000040b007c0c */ /* 0x001fda000bf06270 */
[----:B-12---:R-:W-:Y:S05]  /*0080*/  @P0 BRA `(.L_x_1) ;  /* 0x00000000002c0947 */ /* 0x006fea0003800000 */
[----:B------:R-:W0:Y:S01]  /*0090*/  LDC R8, c[0x0][0x360] ;  /* 0x0000d800ff087b82 */ /* 0x000e220000000800 */
[----:B------:R-:W-:Y:S02]  /*00a0*/  MOV R6, RZ ;  /* 0x000000ff00067202 */ /* 0x000fe40000000f00 */
[----:B------:R-:W-:-:S05]  /*00b0*/  MOV R7, R11 ;  /* 0x0000000b00077202 */ /* 0x000fca0000000f00 */
[----:B------:R-:W1:Y:S02]  /*00c0*/  LDC.64 R4, c[0x0][0x380] ;  /* 0x0000e000ff047b82 */ /* 0x000e640000000a00 */
.L_x_2:
[----:B------:R-:W-:-:S04]  /*00d0*/  IMAD R3, R0, UR4, R7 ;  /* 0x0000000400037c24 */ /* 0x000fc8000f8e0207 */
[----:B-1----:R-:W-:-:S06]  /*00e0*/  IMAD.WIDE R2, R3, 0x4, R4 ;  /* 0x0000000403027825 */ /* 0x002fcc00078e0204 */
[----:B------:R-:W2:Y:S01]  /*00f0*/  LDG.E R3, desc[UR6][R2.64] ;  /* 0x0000000602037981 */ /* 0x000ea2000c1e1900 */
[----:B0-----:R-:W-:-:S04]  /*0100*/  IADD3 R7, PT, PT, R8, R7, RZ ;  /* 0x0000000708077210 */ /* 0x001fc80007ffe0ff */
[----:B------:R-:W-:Y:S01]  /*0110*/  ISETP.GE.AND P0, PT, R7, UR4, PT ;  /* 0x0000000407007c0c */ /* 0x000fe2000bf06270 */
[----:B--2---:R-:W-:-:S12]  /*0120*/  FADD R6, R3, R6 ;  /* 0x0000000603067221 */ /* 0x004fd80000000000 */
[----:B------:R-:W-:Y:S05]  /*0130*/  @!P0 BRA `(.L_x_2) ;  /* 0xfffffffc00e48947 */ /* 0x000fea000383ffff */
.L_x_1:
[----:B------:R-:W-:Y:S05]  /*0140*/  BSYNC.RECONVERGENT B0 ;  /* 0x0000000000007941 */ /* 0x000fea0003800200 */
.L_x_0:
[----:B------:R-:W0:Y:S01]  /*0150*/  SHFL.DOWN PT, R3, R6, 0x10, 0x1f ;  /* 0x0a001f0006037f89 */ /* 0x000e2200000e0000 */
[----:B------:R-:W-:Y:S01]  /*0160*/  ISETP.GT.U32.AND P1, PT, R11, 0x1f, PT ;  /* 0x0000001f0b00780c */ /* 0x000fe20003f24070 */
[----:B0-----:R-:W-:-:S05]  /*0170*/  FADD R3, R3, R6 ;  /* 0x0000000603037221 */ /* 0x001fca0000000000 */
[----:B------:R-:W0:Y:S02]  /*0180*/  SHFL.DOWN PT, R2, R3, 0x8, 0x1f ;  /* 0x09001f0003027f89 */ /* 0x000e2400000e0000 */
[----:B0-----:R-:W-:Y:S01]  /*0190*/  FADD R4, R3, R2 ;  /* 0x0000000203047221 */ /* 0x001fe20000000000 */
[----:B------:R-:W-:-:S04]  /*01a0*/  LOP3.LUT P0, R2, R11, 0x1f, RZ, 0xc0, !PT ;  /* 0x0000001f0b027812 */ /* 0x000fc8000780c0ff */
[----:B------:R-:W0:Y:S09]  /*01b0*/  SHFL.DOWN PT, R5, R4, 0x4, 0x1f ;  /* 0x08801f0004057f89 */ /* 0x000e3200000e0000 */
[----:B------:R-:W1:Y:S01]  /*01c0*/  @!P0 S2R R9, SR_CgaCtaId ;  /* 0x0000000000098919 */ /* 0x000e620000008800 */
[----:B------:R-:W-:Y:S01]  /*01d0*/  @!P0 MOV R6, 0x400 ;  /* 0x0000040000068802 */ /* 0x000fe20000000f00 */
[----:B0-----:R-:W-:-:S05]  /*01e0*/  FADD R5, R4, R5 ;  /* 0x0000000504057221 */ /* 0x001fca0000000000 */
[----:B------:R-:W0:Y:S01]  /*01f0*/  SHFL.DOWN PT, R8, R5, 0x2, 0x1f ;  /* 0x08401f0005087f89 */ /* 0x000e2200000e0000 */
[----:B-1----:R-:W-:-:S04]  /*0200*/  @!P0 LEA R6, R9, R6, 0x18 ;  /* 0x0000000609068211 */ /* 0x002fc800078ec0ff */
[----:B------:R-:W-:Y:S01]  /*0210*/  @!P0 LEA.HI R6, R11, R6, RZ, 0x1d ;  /* 0x000000060b068211 */ /* 0x000fe200078fe8ff */
[----:B0-----:R-:W-:-:S05]  /*0220*/  FADD R8, R5, R8 ;  /* 0x0000000805087221 */ /* 0x001fca0000000000 */
[----:B------:R-:W0:Y:S02]  /*0230*/  SHFL.DOWN PT, R7, R8, 0x1, 0x1f ;  /* 0x08201f0008077f89 */ /* 0x000e2400000e0000 */
[----:B0-----:R-:W-:-:S05]  /*0240*/  FADD R7, R8, R7 ;  /* 0x0000000708077221 */ /* 0x001fca0000000000 */
[----:B------:R0:W-:Y:S01]  /*0250*/  @!P0 STS [R6], R7 ;  /* 0x0000000706008388 */ /* 0x0001e20000000800 */
[----:B------:R-:W-:Y:S06]  /*0260*/  BAR.SYNC.DEFER_BLOCKING 0x0 ;  /* 0x0000000000007b1d */ /* 0x000fec0000010000 */
[----:B------:R-:W-:Y:S05]  /*0270*/  @P1 EXIT ;  /* 0x000000000000194d */ /* 0x000fea0003800000 */
[----:B------:R-:W1:Y:S02]  /*0280*/  LDCU UR4, c[0x0][0x360] ;  /* 0x00006c00ff0477ac */ /* 0x000e640008000800 */
[----:B-1----:R-:W-:-:S06]  /*0290*/  USHF.R.U32.HI UR4, URZ, 0x5, UR4 ;  /* 0x00000005ff047899 */ /* 0x002fcc0008011604 */
[----:B------:R-:W-:-:S13]  /*02a0*/  ISETP.GE.U32.AND P0, PT, R2, UR4, PT ;  /* 0x0000000402007c0c */ /* 0x000fda000bf06070 */
[----:B------:R-:W1:Y:S01]  /*02b0*/  @!P0 S2R R4, SR_CgaCtaId ;  /* 0x0000000000048919 */ /* 0x000e620000008800 */
[----:B------:R-:W-:-:S04]  /*02c0*/  @!P0 MOV R3, 0x400 ;  /* 0x0000040000038802 */ /* 0x000fc80000000f00 */
[----:B-1----:R-:W-:Y:S02]  /*02d0*/  @!P0 LEA R5, R4, R3, 0x18 ;  /* 0x0000000304058211 */ /* 0x002fe400078ec0ff */
[----:B------:R-:W-:Y:S02]  /*02e0*/  MOV R3, RZ ;  /* 0x000000ff00037202 */ /* 0x000fe40000000f00 */
[----:B------:R-:W-:-:S05]  /*02f0*/  @!P0 LEA R4, R2, R5, 0x2 ;  /* 0x0000000502048211 */ /* 0x000fca00078e10ff */
[----:B------:R-:W0:Y:S01]  /*0300*/  @!P0 LDS R3, [R4] ;  /* 0x0000000004038984 */ /* 0x000e220000000800 */
[----:B------:R-:W-:-:S03]  /*0310*/  ISETP.NE.AND P0, PT, R2, RZ, PT ;  /* 0x000000ff0200720c */ /* 0x000fc60003f05270 */
[----:B0-----:R-:W0:Y:S02]  /*0320*/  SHFL.DOWN PT, R6, R3, 0x10, 0x1f ;  /* 0x0a001f0003067f89 */ /* 0x001e2400000e0000 */
[----:B0-----:R-:W-:-:S05]  /*0330*/  FADD R6, R6, R3 ;  /* 0x0000000306067221 */ /* 0x001fca0000000000 */
[----:B------:R-:W0:Y:S02]  /*0340*/  SHFL.DOWN PT, R5, R6, 0x8, 0x1f ;  /* 0x09001f0006057f89 */ /* 0x000e2400000e0000 */
[----:B0-----:R-:W-:-:S05]  /*0350*/  FADD R5, R6, R5 ;  /* 0x0000000506057221 */ /* 0x001fca0000000000 */
[----:B------:R-:W0:Y:S02]  /*0360*/  SHFL.DOWN PT, R8, R5, 0x4, 0x1f ;  /* 0x08801f0005087f89 */ /* 0x000e2400000e0000 */
[----:B0-----:R-:W-:-:S05]  /*0370*/  FADD R8, R5, R8 ;  /* 0x0000000805087221 */ /* 0x001fca0000000000 */
[----:B------:R-:W0:Y:S02]  /*0380*/  SHFL.DOWN PT, R7, R8, 0x2, 0x1f ;  /* 0x08401f0008077f89 */ /* 0x000e2400000e0000 */
[----:B0-----:R-:W-:-:S05]  /*0390*/  FADD R7, R8, R7 ;  /* 0x0000000708077221 */ /* 0x001fca0000000000 */
[----:B------:R0:W1:Y:S01]  /*03a0*/  SHFL.DOWN PT, R10, R7, 0x1, 0x1f ;  /* 0x08201f00070a7f89 */ /* 0x00006200000e0000 */
[----:B------:R-:W-:Y:S05]  /*03b0*/  @P0 EXIT ;  /* 0x000000000000094d */ /* 0x000fea0003800000 */
[----:B------:R-:W2:Y:S01]  /*03c0*/  LDC.64 R2, c[0x0][0x388] ;  /* 0x0000e200ff027b82 */ /* 0x000ea20000000a00 */
[----:B01----:R-:W-:Y:S01]  /*03d0*/  FADD R7, R7, R10 ;  /* 0x0000000a07077221 */ /* 0x003fe20000000000 */
[----:B--2---:R-:W-:-:S05]  /*03e0*/  IMAD.WIDE.U32 R2, R0, 0x4, R2 ;  /* 0x0000000400027825 */ /* 0x004fca00078e0002 */
[----:B------:R-:W-:Y:S01]  /*03f0*/  STG.E desc[UR6][R2.64], R7 ;  /* 0x0000000702007986 */ /* 0x000fe2000c101906 */
[----:B------:R-:W-:Y:S05]  /*0400*/  EXIT ;  /* 0x000000000000794d */ /* 0x000fea0003800000 */
.L_x_3:
[----:B------:R-:W-:-:S00]  /*0410*/  BRA `(.L_x_3) ;  /* 0xfffffffc00fc7947 */ /* 0x000fc0000383ffff */
[----:B------:R-:W-:-:S00]  /*0420*/  NOP ;  /* 0x0000000000007918 */ /* 0x000fc00000000000 */
        /* <DEDUP_REMOVED lines=13> */
.L_x_4:


//--------------------- .nv.shared.kernel         --------------------------
	.section	.nv.shared.kernel,"aw",@nobits
	.sectionflags	@""
	.align	4
.nv.shared.kernel:
	.zero		1152


//--------------------- .nv.shared.reserved.0     --------------------------
	.section	.nv.shared.reserved.0,"aw",@nobits
	.weak		__nv_reservedSMEM_offset_0_alias
	.size		__nv_reservedSMEM_offset_0_alias, 0, 64
	.other		__nv_reservedSMEM_offset_0_alias,@"STO_CUDA_RESERVED_SHARED STV_DEFAULT"
__nv_reservedSMEM_offset_0_alias:
	.zero		0
	.zero		64


//--------------------- .nv.constant0.kernel      --------------------------
	.section	.nv.constant0.kernel,"a",@progbits
	.sectionflags	@""
	.align	4
.nv.constant0.kernel:
	.zero		920


//--------------------- SYMBOLS --------------------------

	.type		.nv.reservedSmem.offset0,@object
	.size		.nv.reservedSmem.offset0,0x4
	.type		.nv.reservedSmem.cap,@object
	.size		.nv.reservedSmem.cap,0x4
